	.headerflags	@"EF_CUDA_TEXMODE_UNIFIED EF_CUDA_64BIT_ADDRESS EF_CUDA_ACCELERATORS EF_CUDA_SM90 EF_CUDA_VIRTUAL_SM(EF_CUDA_SM90)"
	.elftype	@"ET_EXEC"


//--------------------- .nv.info                  --------------------------
	.section	.nv.info,"",@"SHT_CUDA_INFO"
	.align	4


	//----- nvinfo : EIATTR_REGCOUNT
	.align		4
        /*0000*/ 	.byte	0x04, 0x2f
        /*0002*/ 	.short	(.L_1 - .L_0)
	.align		4
.L_0:
        /*0004*/ 	.word	index@(triton_poi_fused_mul_sum_5)
        /*0008*/ 	.word	0x00000014


	//----- nvinfo : EIATTR_MIN_STACK_SIZE
	.align		4
.L_1:
        /*000c*/ 	.byte	0x04, 0x12
        /*000e*/ 	.short	(.L_3 - .L_2)
	.align		4
.L_2:
        /*0010*/ 	.word	index@(triton_poi_fused_mul_sum_5)
        /*0014*/ 	.word	0x00000000


	//----- nvinfo : EIATTR_FRAME_SIZE
	.align		4
.L_3:
        /*0018*/ 	.byte	0x04, 0x11
        /*001a*/ 	.short	(.L_5 - .L_4)
	.align		4
.L_4:
        /*001c*/ 	.word	index@(triton_poi_fused_mul_sum_5)
        /*0020*/ 	.word	0x00000000


	//----- nvinfo : EIATTR_MIN_STACK_SIZE
	.align		4
.L_5:
        /*0024*/ 	.byte	0x04, 0x12
        /*0026*/ 	.short	(.L_7 - .L_6)
	.align		4
.L_6:
        /*0028*/ 	.word	index@(triton_poi_fused_mul_sum_5)
        /*002c*/ 	.word	0x00000000
.L_7:


//--------------------- .nv.info.triton_poi_fused_mul_sum_5 --------------------------
	.section	.nv.info.triton_poi_fused_mul_sum_5,"",@"SHT_CUDA_INFO"
	.sectionflags	@""
	.align	4


	//----- nvinfo : EIATTR_CUDA_API_VERSION
	.align		4
        /*0000*/ 	.byte	0x04, 0x37
        /*0002*/ 	.short	(.L_9 - .L_8)
.L_8:
        /*0004*/ 	.word	0x0000007c


	//----- nvinfo : EIATTR_KPARAM_INFO
	.align		4
.L_9:
        /*0008*/ 	.byte	0x04, 0x17
        /*000a*/ 	.short	(.L_11 - .L_10)
.L_10:
        /*000c*/ 	.word	0x00000000
        /*0010*/ 	.short	0x0003
        /*0012*/ 	.short	0x0018
        /*0014*/ 	.byte	0x00, 0xf0, 0x11, 0x00


	//----- nvinfo : EIATTR_KPARAM_INFO
	.align		4
.L_11:
        /*0018*/ 	.byte	0x04, 0x17
        /*001a*/ 	.short	(.L_13 - .L_12)
.L_12:
        /*001c*/ 	.word	0x00000000
        /*0020*/ 	.short	0x0002
        /*0022*/ 	.short	0x0010
        /*0024*/ 	.byte	0x00, 0xf4, 0x21, 0x00


	//----- nvinfo : EIATTR_KPARAM_INFO
	.align		4
.L_13:
        /*0028*/ 	.byte	0x04, 0x17
        /*002a*/ 	.short	(.L_15 - .L_14)
.L_14:
        /*002c*/ 	.word	0x00000000
        /*0030*/ 	.short	0x0001
        /*0032*/ 	.short	0x0008
        /*0034*/ 	.byte	0x00, 0xf4, 0x21, 0x00


	//----- nvinfo : EIATTR_KPARAM_INFO
	.align		4
.L_15:
        /*0038*/ 	.byte	0x04, 0x17
        /*003a*/ 	.short	(.L_17 - .L_16)
.L_16:
        /*003c*/ 	.word	0x00000000
        /*0040*/ 	.short	0x0000
        /*0042*/ 	.short	0x0000
        /*0044*/ 	.byte	0x00, 0xf4, 0x21, 0x00


	//----- nvinfo : EIATTR_SPARSE_MMA_MASK
	.align		4
.L_17:
        /*0048*/ 	.byte	0x03, 0x50
        /*004a*/ 	.short	0x0000


	//----- nvinfo : EIATTR_MAXREG_COUNT
	.align		4
        /*004c*/ 	.byte	0x03, 0x1b
        /*004e*/ 	.short	0x00ff


	//----- nvinfo : EIATTR_EXIT_INSTR_OFFSETS
	.align		4
        /*0050*/ 	.byte	0x04, 0x1c
        /*0052*/ 	.short	(.L_19 - .L_18)


	//   ....[0]....
.L_18:
        /*0054*/ 	.word	0x00000240


	//   ....[1]....
        /*0058*/ 	.word	0x00000260


	//----- nvinfo : EIATTR_REQNTID
	.align		4
.L_19:
        /*005c*/ 	.byte	0x04, 0x10
        /*005e*/ 	.short	(.L_21 - .L_20)
.L_20:
        /*0060*/ 	.word	0x00000080
        /*0064*/ 	.word	0x00000001
        /*0068*/ 	.word	0x00000001


	//----- nvinfo : EIATTR_CBANK_PARAM_SIZE
	.align		4
.L_21:
        /*006c*/ 	.byte	0x03, 0x19
        /*006e*/ 	.short	0x001c


	//----- nvinfo : EIATTR_PARAM_CBANK
	.align		4
        /*0070*/ 	.byte	0x04, 0x0a
        /*0072*/ 	.short	(.L_23 - .L_22)
	.align		4
.L_22:
        /*0074*/ 	.word	index@(.nv.constant0.triton_poi_fused_mul_sum_5)
        /*0078*/ 	.short	0x0210
        /*007a*/ 	.short	0x001c


	//----- nvinfo : EIATTR_SW_WAR
	.align		4
.L_23:
        /*007c*/ 	.byte	0x04, 0x36
        /*007e*/ 	.short	(.L_25 - .L_24)
.L_24:
        /*0080*/ 	.word	0x00000008
.L_25:


//--------------------- .nv.callgraph             --------------------------
	.section	.nv.callgraph,"",@"SHT_CUDA_CALLGRAPH"
	.align	4
	.sectionentsize	8
	.align		4
        /*0000*/ 	.word	0x00000000
	.align		4
        /*0004*/ 	.word	0xffffffff
	.align		4
        /*0008*/ 	.word	0x00000000
	.align		4
        /*000c*/ 	.word	0xfffffffe
	.align		4
        /*0010*/ 	.word	0x00000000
	.align		4
        /*0014*/ 	.word	0xfffffffd
	.align		4
        /*0018*/ 	.word	0x00000000
	.align		4
        /*001c*/ 	.word	0xfffffffc


//--------------------- .text.triton_poi_fused_mul_sum_5 --------------------------
	.section	.text.triton_poi_fused_mul_sum_5,"ax",@progbits
	.align	128
        .global         triton_poi_fused_mul_sum_5
        .type           triton_poi_fused_mul_sum_5,@function
        .size           triton_poi_fused_mul_sum_5,(.L_x_1 - triton_poi_fused_mul_sum_5)
        .other          triton_poi_fused_mul_sum_5,@"STO_CUDA_ENTRY STV_DEFAULT"
triton_poi_fused_mul_sum_5:
.text.triton_poi_fused_mul_sum_5:
[----:B------:R-:W0:Y:S02]  /*0000*/  LDC R1, c[0x0][0x28] ;  /* 0x00000a00ff017b82 */ /* 0x000e240000000800 */
[----:B------:R-:W1:Y:S01]  /*0010*/  S2R R0, SR_TID.X ;  /* 0x0000000000007919 */ /* 0x000e620000002100 */
[----:B------:R-:W2:Y:S01]  /*0020*/  LDC.64 R2, c[0x0][0x210] ;  /* 0x00008400ff027b82 */ /* 0x000ea20000000a00 */
[----:B------:R-:W-:Y:S01]  /*0030*/  HFMA2.MMA R8, -RZ, RZ, 0, 0 ;  /* 0x00000000ff087435 */ /* 0x000fe200000001ff */
[----:B------:R-:W-:Y:S01]  /*0040*/  CS2R R12, SRZ ;  /* 0x00000000000c7805 */ /* 0x000fe2000001ff00 */
[----:B------:R-:W3:Y:S01]  /*0050*/  S2R R9, SR_CTAID.X ;  /* 0x0000000000097919 */ /* 0x000ee20000002500 */
[----:B------:R-:W-:-:S04]  /*0060*/  ULDC.64 UR4, c[0x0][0x208] ;  /* 0x0000820000047ab9 */ /* 0x000fc80000000a00 */
[----:B------:R-:W4:Y:S01]  /*0070*/  LDC.64 R4, c[0x0][0x218] ;  /* 0x00008600ff047b82 */ /* 0x000f220000000a00 */
[----:B-1----:R-:W-:-:S04]  /*0080*/  LOP3.LUT R0, R0, 0x7f, RZ, 0xc0, !PT ;  /* 0x0000007f00007812 */ /* 0x002fc800078ec0ff */
[----:B---3--:R-:W-:-:S04]  /*0090*/  LEA R9, R9, R0, 0x7 ;  /* 0x0000000009097211 */ /* 0x008fc800078e38ff */
[C---:B------:R-:W-:Y:S01]  /*00a0*/  ISETP.GE.AND P0, PT, R9.reuse, 0x240, PT ;  /* 0x000002400900780c */ /* 0x040fe20003f06270 */
[----:B------:R-:W-:-:S05]  /*00b0*/  IMAD.HI R0, R9, 0x38e38e39, RZ ;  /* 0x38e38e3909007827 */ /* 0x000fca00078e02ff */
[----:B------:R-:W-:-:S04]  /*00c0*/  SHF.R.U32.HI R7, RZ, 0x1f, R0 ;  /* 0x0000001fff077819 */ /* 0x000fc80000011600 */
[----:B------:R-:W-:-:S04]  /*00d0*/  LEA.HI.SX32 R0, R0, R7, 0x1b ;  /* 0x0000000700007211 */ /* 0x000fc800078fdaff */
[C---:B------:R-:W-:Y:S01]  /*00e0*/  SHF.L.U32 R11, R0.reuse, 0x2, RZ ;  /* 0x00000002000b7819 */ /* 0x040fe200000006ff */
[----:B------:R-:W-:Y:S01]  /*00f0*/  IMAD R7, R0, -0x90, R9 ;  /* 0xffffff7000077824 */ /* 0x000fe200078e0209 */
[----:B------:R-:W-:-:S03]  /*0100*/  MOV R0, RZ ;  /* 0x000000ff00007202 */ /* 0x000fc60000000f00 */
[----:B--2---:R-:W-:Y:S01]  /*0110*/  IMAD.WIDE R2, R7, 0x4, R2 ;  /* 0x0000000407027825 */ /* 0x004fe200078e0202 */
[----:B------:R-:W-:Y:S01]  /*0120*/  HFMA2.MMA R15, -RZ, RZ, 0, 0 ;  /* 0x00000000ff0f7435 */ /* 0x000fe200000001ff */
[----:B------:R-:W-:Y:S01]  /*0130*/  MOV R17, RZ ;  /* 0x000000ff00117202 */ /* 0x000fe20000000f00 */
[----:B------:R-:W1:Y:S01]  /*0140*/  LDC.64 R6, c[0x0][0x220] ;  /* 0x00008800ff067b82 */ /* 0x000e620000000a00 */
[----:B----4-:R-:W-:Y:S01]  /*0150*/  IMAD.WIDE R4, R11, 0x4, R4 ;  /* 0x000000040b047825 */ /* 0x010fe200078e0204 */
[----:B------:R-:W-:Y:S01]  /*0160*/  CS2R R10, SRZ ;  /* 0x00000000000a7805 */ /* 0x000fe2000001ff00 */
[----:B------:R-:W2:Y:S04]  /*0170*/  @!P0 LDG.E.EL R8, desc[UR4][R2.64+0x240] ;  /* 0x0002400402088981 */ /* 0x000ea8000c2e1900 */
[----:B------:R-:W2:Y:S04]  /*0180*/  @!P0 LDG.E.EL R13, desc[UR4][R4.64+0x4] ;  /* 0x00000404040d8981 */ /* 0x000ea8000c2e1900 */
[----:B------:R-:W3:Y:S04]  /*0190*/  @!P0 LDG.E.EL R0, desc[UR4][R2.64] ;  /* 0x0000000402008981 */ /* 0x000ee8000c2e1900 */
[----:B------:R-:W3:Y:S04]  /*01a0*/  @!P0 LDG.E.EL R11, desc[UR4][R4.64] ;  /* 0x00000004040b8981 */ /* 0x000ee8000c2e1900 */
[----:B------:R-:W4:Y:S04]  /*01b0*/  @!P0 LDG.E.EL R10, desc[UR4][R2.64+0x480] ;  /* 0x00048004020a8981 */ /* 0x000f28000c2e1900 */
[----:B------:R-:W4:Y:S04]  /*01c0*/  @!P0 LDG.E.EL R15, desc[UR4][R4.64+0x8] ;  /* 0x00000804040f8981 */ /* 0x000f28000c2e1900 */
[----:B------:R-:W5:Y:S04]  /*01d0*/  @!P0 LDG.E.EL R12, desc[UR4][R2.64+0x6c0] ;  /* 0x0006c004020c8981 */ /* 0x000f68000c2e1900 */
[----:B------:R-:W5:Y:S01]  /*01e0*/  @!P0 LDG.E.EL R17, desc[UR4][R4.64+0xc] ;  /* 0x00000c0404118981 */ /* 0x000f62000c2e1900 */
[----:B-1----:R-:W-:-:S04]  /*01f0*/  IMAD.WIDE R6, R9, 0x4, R6 ;  /* 0x0000000409067825 */ /* 0x002fc800078e0206 */
[----:B--2---:R-:W-:-:S04]  /*0200*/  FMUL R8, R13, R8 ;  /* 0x000000080d087220 */ /* 0x004fc80000400000 */
[----:B---3--:R-:W-:-:S04]  /*0210*/  FFMA R0, R11, R0, R8 ;  /* 0x000000000b007223 */ /* 0x008fc80000000008 */
[----:B----4-:R-:W-:-:S04]  /*0220*/  FFMA R0, R15, R10, R0 ;  /* 0x0000000a0f007223 */ /* 0x010fc80000000000 */
[----:B-----5:R-:W-:Y:S01]  /*0230*/  FFMA R17, R17, R12, R0 ;  /* 0x0000000c11117223 */ /* 0x020fe20000000000 */
[----:B------:R-:W-:Y:S06]  /*0240*/  @P0 EXIT ;  /* 0x000000000000094d */ /* 0x000fec0003800000 */
[----:B------:R-:W-:Y:S01]  /*0250*/  STG.E desc[UR4][R6.64], R17 ;  /* 0x0000001106007986 */ /* 0x000fe2000c101904 */
[----:B------:R-:W-:Y:S05]  /*0260*/  EXIT ;  /* 0x000000000000794d */ /* 0x000fea0003800000 */
.L_x_0:
[----:B------:R-:W-:-:S00]  /*0270*/  BRA `(.L_x_0) ;  /* 0xfffffffc00fc7947 */ /* 0x000fc0000383ffff */
[----:B------:R-:W-:-:S00]  /*0280*/  NOP ;  /* 0x0000000000007918 */ /* 0x000fc00000000000 */
[----:B------:R-:W-:-:S00]  /*0290*/  NOP ;  /* 0x0000000000007918 */ /* 0x000fc00000000000 */
[----:B------:R-:W-:-:S00]  /*02a0*/  NOP ;  /* 0x0000000000007918 */ /* 0x000fc00000000000 */
[----:B------:R-:W-:-:S00]  /*02b0*/  NOP ;  /* 0x0000000000007918 */ /* 0x000fc00000000000 */
[----:B------:R-:W-:-:S00]  /*02c0*/  NOP ;  /* 0x0000000000007918 */ /* 0x000fc00000000000 */
[----:B------:R-:W-:-:S00]  /*02d0*/  NOP ;  /* 0x0000000000007918 */ /* 0x000fc00000000000 */
[----:B------:R-:W-:-:S00]  /*02e0*/  NOP ;  /* 0x0000000000007918 */ /* 0x000fc00000000000 */
[----:B------:R-:W-:-:S00]  /*02f0*/  NOP ;  /* 0x0000000000007918 */ /* 0x000fc00000000000 */
.L_x_1:


//--------------------- .nv.constant0.triton_poi_fused_mul_sum_5 --------------------------
	.section	.nv.constant0.triton_poi_fused_mul_sum_5,"a",@progbits
	.sectionflags	@""
	.align	4
.nv.constant0.triton_poi_fused_mul_sum_5:
	.zero		556
